//
// Generated by NVIDIA NVVM Compiler
//
// Compiler Build ID: CL-36424714
// Cuda compilation tools, release 13.0, V13.0.88
// Based on NVVM 20.0.0
//

.version 9.0
.target sm_100
.address_size 64

	// .globl	_Z14average_kernelPfS_PKii

.visible .entry _Z14average_kernelPfS_PKii(
	.param .u64 .ptr .align 1 _Z14average_kernelPfS_PKii_param_0,
	.param .u64 .ptr .align 1 _Z14average_kernelPfS_PKii_param_1,
	.param .u64 .ptr .align 1 _Z14average_kernelPfS_PKii_param_2,
	.param .u32 _Z14average_kernelPfS_PKii_param_3
)
{
	.reg .pred 	%p<2>;
	.reg .b32 	%r<17>;
	.reg .b32 	%f<28>;
	.reg .b64 	%rd<19>;

	ld.param.u64 	%rd1, [_Z14average_kernelPfS_PKii_param_0];
	ld.param.u64 	%rd2, [_Z14average_kernelPfS_PKii_param_1];
	ld.param.u64 	%rd3, [_Z14average_kernelPfS_PKii_param_2];
	ld.param.u32 	%r3, [_Z14average_kernelPfS_PKii_param_3];
	mov.u32 	%r4, %ntid.x;
	mov.u32 	%r5, %ctaid.x;
	mov.u32 	%r6, %tid.x;
	mad.lo.s32 	%r1, %r4, %r5, %r6;
	mul.lo.s32 	%r2, %r1, 3;
	mul.lo.s32 	%r7, %r3, 3;
	setp.ge.s32 	%p1, %r2, %r7;
	@%p1 bra 	$L__BB0_2;
	shl.b32 	%r8, %r1, 2;
	cvta.to.global.u64 	%rd4, %rd2;
	cvta.to.global.u64 	%rd5, %rd3;
	cvta.to.global.u64 	%rd6, %rd1;
	mul.wide.s32 	%rd7, %r8, 4;
	add.s64 	%rd8, %rd5, %rd7;
	ld.global.u32 	%r9, [%rd8];
	mul.lo.s32 	%r10, %r9, 3;
	mul.wide.s32 	%rd9, %r10, 4;
	add.s64 	%rd10, %rd6, %rd9;
	ld.global.f32 	%f1, [%rd10];
	add.f32 	%f2, %f1, 0f00000000;
	ld.global.f32 	%f3, [%rd10+4];
	add.f32 	%f4, %f3, 0f00000000;
	ld.global.f32 	%f5, [%rd10+8];
	add.f32 	%f6, %f5, 0f00000000;
	ld.global.u32 	%r11, [%rd8+4];
	mul.lo.s32 	%r12, %r11, 3;
	mul.wide.s32 	%rd11, %r12, 4;
	add.s64 	%rd12, %rd6, %rd11;
	ld.global.f32 	%f7, [%rd12];
	add.f32 	%f8, %f2, %f7;
	ld.global.f32 	%f9, [%rd12+4];
	add.f32 	%f10, %f4, %f9;
	ld.global.f32 	%f11, [%rd12+8];
	add.f32 	%f12, %f6, %f11;
	ld.global.u32 	%r13, [%rd8+8];
	mul.lo.s32 	%r14, %r13, 3;
	mul.wide.s32 	%rd13, %r14, 4;
	add.s64 	%rd14, %rd6, %rd13;
	ld.global.f32 	%f13, [%rd14];
	add.f32 	%f14, %f8, %f13;
	ld.global.f32 	%f15, [%rd14+4];
	add.f32 	%f16, %f10, %f15;
	ld.global.f32 	%f17, [%rd14+8];
	add.f32 	%f18, %f12, %f17;
	ld.global.u32 	%r15, [%rd8+12];
	mul.lo.s32 	%r16, %r15, 3;
	mul.wide.s32 	%rd15, %r16, 4;
	add.s64 	%rd16, %rd6, %rd15;
	ld.global.f32 	%f19, [%rd16];
	add.f32 	%f20, %f14, %f19;
	ld.global.f32 	%f21, [%rd16+4];
	add.f32 	%f22, %f16, %f21;
	ld.global.f32 	%f23, [%rd16+8];
	add.f32 	%f24, %f18, %f23;
	mul.f32 	%f25, %f20, 0f3E800000;
	mul.f32 	%f26, %f22, 0f3E800000;
	mul.f32 	%f27, %f24, 0f3E800000;
	mul.wide.s32 	%rd17, %r2, 4;
	add.s64 	%rd18, %rd4, %rd17;
	st.global.f32 	[%rd18], %f25;
	st.global.f32 	[%rd18+4], %f26;
	st.global.f32 	[%rd18+8], %f27;
$L__BB0_2:
	ret;

}
	// .globl	_Z14tangnet_kernelPfS_S_PKii
.visible .entry _Z14tangnet_kernelPfS_S_PKii(
	.param .u64 .ptr .align 1 _Z14tangnet_kernelPfS_S_PKii_param_0,
	.param .u64 .ptr .align 1 _Z14tangnet_kernelPfS_S_PKii_param_1,
	.param .u64 .ptr .align 1 _Z14tangnet_kernelPfS_S_PKii_param_2,
	.param .u64 .ptr .align 1 _Z14tangnet_kernelPfS_S_PKii_param_3,
	.param .u32 _Z14tangnet_kernelPfS_S_PKii_param_4
)
{


	ret;

}


// ===== COMPILED SASS (sm_100) =====

	.target	sm_100

	.elftype	@"ET_EXEC"


//--------------------- .note.nv.tkinfo           --------------------------
	.section	.note.nv.tkinfo,"",@"SHT_NOTE"
	.sectionflags	@"SHF_NOTE_NV_TKINFO"
	.tkinfo
        /*0018*/ 	.word	0x00000002
        /*0030*/ 	.string	""
        /*0030*/ 	.string	"ptxas"
        /*0030*/ 	.string	"Cuda compilation tools, release 13.0, V13.0.88"
        /*0030*/ 	.string	"Build cuda_13.0.r13.0/compiler.36424714_0"
        /*0030*/ 	.string	"-arch sm_100 -m 64 "



//--------------------- .note.nv.cuinfo           --------------------------
	.section	.note.nv.cuinfo,"",@"SHT_NOTE"
	.sectionflags	@"SHF_NOTE_NV_CUINFO"
        /*0018*/ 	.short	0x0002
        /*001a*/ 	.short	0x0064
        /*001c*/ 	.short	0x0082
	.zero		2


//--------------------- .nv.info                  --------------------------
	.section	.nv.info,"",@"SHT_CUDA_INFO"
	.align	4


	//----- nvinfo : EIATTR_REGCOUNT
	.align		4
        /*0000*/ 	.byte	0x04, 0x2f
        /*0002*/ 	.short	(.L_1 - .L_0)
	.align		4
.L_0:
        /*0004*/ 	.word	index@(_Z14average_kernelPfS_PKii)
        /*0008*/ 	.word	0x0000001a


	//----- nvinfo : EIATTR_FRAME_SIZE
	.align		4
.L_1:
        /*000c*/ 	.byte	0x04, 0x11
        /*000e*/ 	.short	(.L_3 - .L_2)
	.align		4
.L_2:
        /*0010*/ 	.word	index@(_Z14average_kernelPfS_PKii)
        /*0014*/ 	.word	0x00000000


	//----- nvinfo : EIATTR_REGCOUNT
	.align		4
.L_3:
        /*0018*/ 	.byte	0x04, 0x2f
        /*001a*/ 	.short	(.L_5 - .L_4)
	.align		4
.L_4:
        /*001c*/ 	.word	index@(_Z14tangnet_kernelPfS_S_PKii)
        /*0020*/ 	.word	0x00000004


	//----- nvinfo : EIATTR_FRAME_SIZE
	.align		4
.L_5:
        /*0024*/ 	.byte	0x04, 0x11
        /*0026*/ 	.short	(.L_7 - .L_6)
	.align		4
.L_6:
        /*0028*/ 	.word	index@(_Z14tangnet_kernelPfS_S_PKii)
        /*002c*/ 	.word	0x00000000


	//----- nvinfo : EIATTR_MIN_STACK_SIZE
	.align		4
.L_7:
        /*0030*/ 	.byte	0x04, 0x12
        /*0032*/ 	.short	(.L_9 - .L_8)
	.align		4
.L_8:
        /*0034*/ 	.word	index@(_Z14tangnet_kernelPfS_S_PKii)
        /*0038*/ 	.word	0x00000000


	//----- nvinfo : EIATTR_MIN_STACK_SIZE
	.align		4
.L_9:
        /*003c*/ 	.byte	0x04, 0x12
        /*003e*/ 	.short	(.L_11 - .L_10)
	.align		4
.L_10:
        /*0040*/ 	.word	index@(_Z14average_kernelPfS_PKii)
        /*0044*/ 	.word	0x00000000
.L_11:


//--------------------- .nv.compat                --------------------------
	.section	.nv.compat,"",@"SHT_CUDA_COMPAT_INFO"
	.align	4
        /*0000*/ 	.byte	0x02, 0x09, 0x00, 0x00, 0x02, 0x02, 0x01, 0x00, 0x02, 0x05, 0x05, 0x00, 0x03, 0x07, 0x01, 0x01
        /*0010*/ 	.byte	0x02, 0x03, 0x00, 0x00, 0x02, 0x06, 0x01, 0x00, 0x04, 0x0b, 0x08, 0x00, 0x09, 0x00, 0x00, 0x00
        /*0020*/ 	.byte	0x00, 0x00, 0x00, 0x00


//--------------------- .nv.info._Z14tangnet_kernelPfS_S_PKii --------------------------
	.section	.nv.info._Z14tangnet_kernelPfS_S_PKii,"",@"SHT_CUDA_INFO"
	.sectionflags	@""
	.align	4


	//----- nvinfo : EIATTR_CUDA_API_VERSION
	.align		4
        /*0000*/ 	.byte	0x04, 0x37
        /*0002*/ 	.short	(.L_13 - .L_12)
.L_12:
        /*0004*/ 	.word	0x00000082


	//----- nvinfo : EIATTR_KPARAM_INFO
	.align		4
.L_13:
        /*0008*/ 	.byte	0x04, 0x17
        /*000a*/ 	.short	(.L_15 - .L_14)
.L_14:
        /*000c*/ 	.word	0x00000000
        /*0010*/ 	.short	0x0004
        /*0012*/ 	.short	0x0020
        /*0014*/ 	.byte	0x00, 0xf0, 0x11, 0x00


	//----- nvinfo : EIATTR_KPARAM_INFO
	.align		4
.L_15:
        /*0018*/ 	.byte	0x04, 0x17
        /*001a*/ 	.short	(.L_17 - .L_16)
.L_16:
        /*001c*/ 	.word	0x00000000
        /*0020*/ 	.short	0x0003
        /*0022*/ 	.short	0x0018
        /*0024*/ 	.byte	0x00, 0xf5, 0x21, 0x00


	//----- nvinfo : EIATTR_KPARAM_INFO
	.align		4
.L_17:
        /*0028*/ 	.byte	0x04, 0x17
        /*002a*/ 	.short	(.L_19 - .L_18)
.L_18:
        /*002c*/ 	.word	0x00000000
        /*0030*/ 	.short	0x0002
        /*0032*/ 	.short	0x0010
        /*0034*/ 	.byte	0x00, 0xf5, 0x21, 0x00


	//----- nvinfo : EIATTR_KPARAM_INFO
	.align		4
.L_19:
        /*0038*/ 	.byte	0x04, 0x17
        /*003a*/ 	.short	(.L_21 - .L_20)
.L_20:
        /*003c*/ 	.word	0x00000000
        /*0040*/ 	.short	0x0001
        /*0042*/ 	.short	0x0008
        /*0044*/ 	.byte	0x00, 0xf5, 0x21, 0x00


	//----- nvinfo : EIATTR_KPARAM_INFO
	.align		4
.L_21:
        /*0048*/ 	.byte	0x04, 0x17
        /*004a*/ 	.short	(.L_23 - .L_22)
.L_22:
        /*004c*/ 	.word	0x00000000
        /*0050*/ 	.short	0x0000
        /*0052*/ 	.short	0x0000
        /*0054*/ 	.byte	0x00, 0xf5, 0x21, 0x00


	//----- nvinfo : EIATTR_SPARSE_MMA_MASK
	.align		4
.L_23:
        /*0058*/ 	.byte	0x03, 0x50
        /*005a*/ 	.short	0x0000


	//----- nvinfo : EIATTR_MAXREG_COUNT
	.align		4
        /*005c*/ 	.byte	0x03, 0x1b
        /*005e*/ 	.short	0x00ff


	//----- nvinfo : EIATTR_MERCURY_ISA_VERSION
	.align		4
        /*0060*/ 	.byte	0x03, 0x5f
        /*0062*/ 	.short	0x0101


	//----- nvinfo : EIATTR_VRC_CTA_INIT_COUNT
	.align		4
        /*0064*/ 	.byte	0x02, 0x4a
	.zero		1
	.zero		1


	//----- nvinfo : EIATTR_EXIT_INSTR_OFFSETS
	.align		4
        /*0068*/ 	.byte	0x04, 0x1c
        /*006a*/ 	.short	(.L_25 - .L_24)


	//   ....[0]....
.L_24:
        /*006c*/ 	.word	0x00000010


	//----- nvinfo : EIATTR_CBANK_PARAM_SIZE
	.align		4
.L_25:
        /*0070*/ 	.byte	0x03, 0x19
        /*0072*/ 	.short	0x0024


	//----- nvinfo : EIATTR_PARAM_CBANK
	.align		4
        /*0074*/ 	.byte	0x04, 0x0a
        /*0076*/ 	.short	(.L_27 - .L_26)
	.align		4
.L_26:
        /*0078*/ 	.word	index@(.nv.constant0._Z14tangnet_kernelPfS_S_PKii)
        /*007c*/ 	.short	0x0380
        /*007e*/ 	.short	0x0024


	//----- nvinfo : EIATTR_SW_WAR
	.align		4
.L_27:
        /*0080*/ 	.byte	0x04, 0x36
        /*0082*/ 	.short	(.L_29 - .L_28)
.L_28:
        /*0084*/ 	.word	0x00000008
.L_29:


//--------------------- .nv.info._Z14average_kernelPfS_PKii --------------------------
	.section	.nv.info._Z14average_kernelPfS_PKii,"",@"SHT_CUDA_INFO"
	.sectionflags	@""
	.align	4


	//----- nvinfo : EIATTR_CUDA_API_VERSION
	.align		4
        /*0000*/ 	.byte	0x04, 0x37
        /*0002*/ 	.short	(.L_31 - .L_30)
.L_30:
        /*0004*/ 	.word	0x00000082


	//----- nvinfo : EIATTR_KPARAM_INFO
	.align		4
.L_31:
        /*0008*/ 	.byte	0x04, 0x17
        /*000a*/ 	.short	(.L_33 - .L_32)
.L_32:
        /*000c*/ 	.word	0x00000000
        /*0010*/ 	.short	0x0003
        /*0012*/ 	.short	0x0018
        /*0014*/ 	.byte	0x00, 0xf0, 0x11, 0x00


	//----- nvinfo : EIATTR_KPARAM_INFO
	.align		4
.L_33:
        /*0018*/ 	.byte	0x04, 0x17
        /*001a*/ 	.short	(.L_35 - .L_34)
.L_34:
        /*001c*/ 	.word	0x00000000
        /*0020*/ 	.short	0x0002
        /*0022*/ 	.short	0x0010
        /*0024*/ 	.byte	0x00, 0xf5, 0x21, 0x00


	//----- nvinfo : EIATTR_KPARAM_INFO
	.align		4
.L_35:
        /*0028*/ 	.byte	0x04, 0x17
        /*002a*/ 	.short	(.L_37 - .L_36)
.L_36:
        /*002c*/ 	.word	0x00000000
        /*0030*/ 	.short	0x0001
        /*0032*/ 	.short	0x0008
        /*0034*/ 	.byte	0x00, 0xf5, 0x21, 0x00


	//----- nvinfo : EIATTR_KPARAM_INFO
	.align		4
.L_37:
        /*0038*/ 	.byte	0x04, 0x17
        /*003a*/ 	.short	(.L_39 - .L_38)
.L_38:
        /*003c*/ 	.word	0x00000000
        /*0040*/ 	.short	0x0000
        /*0042*/ 	.short	0x0000
        /*0044*/ 	.byte	0x00, 0xf5, 0x21, 0x00


	//----- nvinfo : EIATTR_SPARSE_MMA_MASK
	.align		4
.L_39:
        /*0048*/ 	.byte	0x03, 0x50
        /*004a*/ 	.short	0x0000


	//----- nvinfo : EIATTR_MAXREG_COUNT
	.align		4
        /*004c*/ 	.byte	0x03, 0x1b
        /*004e*/ 	.short	0x00ff


	//----- nvinfo : EIATTR_MERCURY_ISA_VERSION
	.align		4
        /*0050*/ 	.byte	0x03, 0x5f
        /*0052*/ 	.short	0x0101


	//----- nvinfo : EIATTR_VRC_CTA_INIT_COUNT
	.align		4
        /*0054*/ 	.byte	0x02, 0x4a
	.zero		1
	.zero		1


	//----- nvinfo : EIATTR_EXIT_INSTR_OFFSETS
	.align		4
        /*0058*/ 	.byte	0x04, 0x1c
        /*005a*/ 	.short	(.L_41 - .L_40)


	//   ....[0]....
.L_40:
        /*005c*/ 	.word	0x00000090


	//   ....[1]....
        /*0060*/ 	.word	0x000003b0


	//----- nvinfo : EIATTR_CBANK_PARAM_SIZE
	.align		4
.L_41:
        /*0064*/ 	.byte	0x03, 0x19
        /*0066*/ 	.short	0x001c


	//----- nvinfo : EIATTR_PARAM_CBANK
	.align		4
        /*0068*/ 	.byte	0x04, 0x0a
        /*006a*/ 	.short	(.L_43 - .L_42)
	.align		4
.L_42:
        /*006c*/ 	.word	index@(.nv.constant0._Z14average_kernelPfS_PKii)
        /*0070*/ 	.short	0x0380
        /*0072*/ 	.short	0x001c


	//----- nvinfo : EIATTR_SW_WAR
	.align		4
.L_43:
        /*0074*/ 	.byte	0x04, 0x36
        /*0076*/ 	.short	(.L_45 - .L_44)
.L_44:
        /*0078*/ 	.word	0x00000008
.L_45:


//--------------------- .nv.callgraph             --------------------------
	.section	.nv.callgraph,"",@"SHT_CUDA_CALLGRAPH"
	.align	4
	.sectionentsize	8
	.align		4
        /*0000*/ 	.word	0x00000000
	.align		4
        /*0004*/ 	.word	0xffffffff
	.align		4
        /*0008*/ 	.word	0x00000000
	.align		4
        /*000c*/ 	.word	0xfffffffe
	.align		4
        /*0010*/ 	.word	0x00000000
	.align		4
        /*0014*/ 	.word	0xfffffffd
	.align		4
        /*0018*/ 	.word	0x00000000
	.align		4
        /*001c*/ 	.word	0xfffffffc


//--------------------- .text._Z14tangnet_kernelPfS_S_PKii --------------------------
	.section	.text._Z14tangnet_kernelPfS_S_PKii,"ax",@progbits
	.align	128
        .global         _Z14tangnet_kernelPfS_S_PKii
        .type           _Z14tangnet_kernelPfS_S_PKii,@function
        .size           _Z14tangnet_kernelPfS_S_PKii,(.L_x_2 - _Z14tangnet_kernelPfS_S_PKii)
        .other          _Z14tangnet_kernelPfS_S_PKii,@"STO_CUDA_ENTRY STV_DEFAULT"
_Z14tangnet_kernelPfS_S_PKii:
.text._Z14tangnet_kernelPfS_S_PKii:
[----:B------:R-:W-:Y:S01]  /*0000*/  LDC R1, c[0x0][0x37c] ;  /* 0x0000df00ff017b82 */ /* 0x000fe20000000800 */
[----:B------:R-:W-:Y:S05]  /*0010*/  EXIT ;  /* 0x000000000000794d */ /* 0x000fea0003800000 */
.L_x_0:
[----:B------:R-:W-:-:S00]  /*0020*/  BRA `(.L_x_0) ;  /* 0xfffffffc00fc7947 */ /* 0x000fc0000383ffff */
[----:B------:R-:W-:-:S00]  /*0030*/  NOP ;  /* 0x0000000000007918 */ /* 0x000fc00000000000 */
        /* <DEDUP_REMOVED lines=12> */
.L_x_2:


//--------------------- .text._Z14average_kernelPfS_PKii --------------------------
	.section	.text._Z14average_kernelPfS_PKii,"ax",@progbits
	.align	128
        .global         _Z14average_kernelPfS_PKii
        .type           _Z14average_kernelPfS_PKii,@function
        .size           _Z14average_kernelPfS_PKii,(.L_x_3 - _Z14average_kernelPfS_PKii)
        .other          _Z14average_kernelPfS_PKii,@"STO_CUDA_ENTRY STV_DEFAULT"
_Z14average_kernelPfS_PKii:
.text._Z14average_kernelPfS_PKii:
[----:B------:R-:W-:Y:S01]  /*0000*/  LDC R1, c[0x0][0x37c] ;  /* 0x0000df00ff017b82 */ /* 0x000fe20000000800 */
[----:B------:R-:W0:Y:S01]  /*0010*/  S2R R2, SR_CTAID.X ;  /* 0x0000000000027919 */ /* 0x000e220000002500 */
[----:B------:R-:W0:Y:S01]  /*0020*/  LDCU UR5, c[0x0][0x360] ;  /* 0x00006c00ff0577ac */ /* 0x000e220008000800 */
[----:B------:R-:W0:Y:S01]  /*0030*/  S2R R3, SR_TID.X ;  /* 0x0000000000037919 */ /* 0x000e220000002100 */
[----:B------:R-:W1:Y:S02]  /*0040*/  LDCU UR4, c[0x0][0x398] ;  /* 0x00007300ff0477ac */ /* 0x000e640008000800 */
[----:B-1----:R-:W-:Y:S01]  /*0050*/  UIMAD UR4, UR4, 0x3, URZ ;  /* 0x00000003040478a4 */ /* 0x002fe2000f8e02ff */
[----:B0-----:R-:W-:-:S05]  /*0060*/  IMAD R2, R2, UR5, R3 ;  /* 0x0000000502027c24 */ /* 0x001fca000f8e0203 */
[----:B------:R-:W-:-:S04]  /*0070*/  LEA R0, R2, R2, 0x1 ;  /* 0x0000000202007211 */ /* 0x000fc800078e08ff */
[----:B------:R-:W-:-:S13]  /*0080*/  ISETP.GE.AND P0, PT, R0, UR4, PT ;  /* 0x0000000400007c0c */ /* 0x000fda000bf06270 */
[----:B------:R-:W-:Y:S05]  /*0090*/  @P0 EXIT ;  /* 0x000000000000094d */ /* 0x000fea0003800000 */
[----:B------:R-:W0:Y:S01]  /*00a0*/  LDC.64 R4, c[0x0][0x390] ;  /* 0x0000e400ff047b82 */ /* 0x000e220000000a00 */
[----:B------:R-:W1:Y:S01]  /*00b0*/  LDCU.64 UR4, c[0x0][0x358] ;  /* 0x00006b00ff0477ac */ /* 0x000e620008000a00 */
[----:B------:R-:W-:-:S05]  /*00c0*/  SHF.L.U32 R3, R2, 0x2, RZ ;  /* 0x0000000202037819 */ /* 0x000fca00000006ff */
[----:B0-----:R-:W-:Y:S02]  /*00d0*/  IMAD.WIDE R4, R3, 0x4, R4 ;  /* 0x0000000403047825 */ /* 0x001fe400078e0204 */
[----:B------:R-:W0:Y:S03]  /*00e0*/  LDC.64 R2, c[0x0][0x380] ;  /* 0x0000e000ff027b82 */ /* 0x000e260000000a00 */
[----:B-1----:R-:W2:Y:S04]  /*00f0*/  LDG.E R6, desc[UR4][R4.64] ;  /* 0x0000000404067981 */ /* 0x002ea8000c1e1900 */
[----:B------:R-:W3:Y:S04]  /*0100*/  LDG.E R8, desc[UR4][R4.64+0x4] ;  /* 0x0000040404087981 */ /* 0x000ee8000c1e1900 */
[----:B------:R-:W4:Y:S04]  /*0110*/  LDG.E R10, desc[UR4][R4.64+0x8] ;  /* 0x00000804040a7981 */ /* 0x000f28000c1e1900 */
[----:B------:R-:W5:Y:S01]  /*0120*/  LDG.E R15, desc[UR4][R4.64+0xc] ;  /* 0x00000c04040f7981 */ /* 0x000f62000c1e1900 */
[----:B--2---:R-:W-:-:S02]  /*0130*/  LEA R7, R6, R6, 0x1 ;  /* 0x0000000606077211 */ /* 0x004fc400078e08ff */
[----:B---3--:R-:W-:-:S03]  /*0140*/  LEA R9, R8, R8, 0x1 ;  /* 0x0000000808097211 */ /* 0x008fc600078e08ff */
[----:B0-----:R-:W-:Y:S01]  /*0150*/  IMAD.WIDE R6, R7, 0x4, R2 ;  /* 0x0000000407067825 */ /* 0x001fe200078e0202 */
[----:B----4-:R-:W-:-:S03]  /*0160*/  LEA R11, R10, R10, 0x1 ;  /* 0x0000000a0a0b7211 */ /* 0x010fc600078e08ff */
[----:B------:R-:W-:Y:S01]  /*0170*/  IMAD.WIDE R8, R9, 0x4, R2 ;  /* 0x0000000409087825 */ /* 0x000fe200078e0202 */
[----:B------:R-:W2:Y:S01]  /*0180*/  LDG.E R12, desc[UR4][R6.64] ;  /* 0x00000004060c7981 */ /* 0x000ea2000c1e1900 */
[----:B-----5:R-:W-:-:S03]  /*0190*/  LEA R19, R15, R15, 0x1 ;  /* 0x0000000f0f137211 */ /* 0x020fc600078e08ff */
[----:B------:R-:W3:Y:S01]  /*01a0*/  LDG.E R13, desc[UR4][R6.64+0x4] ;  /* 0x00000404060d7981 */ /* 0x000ee2000c1e1900 */
[----:B------:R-:W-:-:S03]  /*01b0*/  IMAD.WIDE R4, R11, 0x4, R2 ;  /* 0x000000040b047825 */ /* 0x000fc600078e0202 */
[----:B------:R-:W4:Y:S01]  /*01c0*/  LDG.E R14, desc[UR4][R6.64+0x8] ;  /* 0x00000804060e7981 */ /* 0x000f22000c1e1900 */
[----:B------:R-:W-:Y:S02]  /*01d0*/  IMAD.WIDE R10, R19, 0x4, R2 ;  /* 0x00000004130a7825 */ /* 0x000fe400078e0202 */
[----:B------:R-:W0:Y:S01]  /*01e0*/  LDC.64 R2, c[0x0][0x388] ;  /* 0x0000e200ff027b82 */ /* 0x000e220000000a00 */
[----:B------:R-:W5:Y:S04]  /*01f0*/  LDG.E R15, desc[UR4][R8.64] ;  /* 0x00000004080f7981 */ /* 0x000f68000c1e1900 */
[----:B------:R-:W5:Y:S04]  /*0200*/  LDG.E R16, desc[UR4][R8.64+0x4] ;  /* 0x0000040408107981 */ /* 0x000f68000c1e1900 */
[----:B------:R-:W5:Y:S04]  /*0210*/  LDG.E R17, desc[UR4][R8.64+0x8] ;  /* 0x0000080408117981 */ /* 0x000f68000c1e1900 */
[----:B------:R-:W5:Y:S04]  /*0220*/  LDG.E R19, desc[UR4][R4.64] ;  /* 0x0000000404137981 */ /* 0x000f68000c1e1900 */
[----:B------:R-:W5:Y:S04]  /*0230*/  LDG.E R18, desc[UR4][R4.64+0x4] ;  /* 0x0000040404127981 */ /* 0x000f68000c1e1900 */
[----:B------:R-:W5:Y:S04]  /*0240*/  LDG.E R21, desc[UR4][R4.64+0x8] ;  /* 0x0000080404157981 */ /* 0x000f68000c1e1900 */
[----:B------:R-:W5:Y:S04]  /*0250*/  LDG.E R23, desc[UR4][R10.64] ;  /* 0x000000040a177981 */ /* 0x000f68000c1e1900 */
[----:B------:R-:W5:Y:S04]  /*0260*/  LDG.E R6, desc[UR4][R10.64+0x4] ;  /* 0x000004040a067981 */ /* 0x000f68000c1e1900 */
[----:B------:R-:W5:Y:S01]  /*0270*/  LDG.E R7, desc[UR4][R10.64+0x8] ;  /* 0x000008040a077981 */ /* 0x000f62000c1e1900 */
[----:B0-----:R-:W-:-:S04]  /*0280*/  IMAD.WIDE R2, R0, 0x4, R2 ;  /* 0x0000000400027825 */ /* 0x001fc800078e0202 */
[----:B--2---:R-:W-:Y:S01]  /*0290*/  FADD R12, RZ, R12 ;  /* 0x0000000cff0c7221 */ /* 0x004fe20000000000 */
[----:B---3--:R-:W-:Y:S01]  /*02a0*/  FADD R13, RZ, R13 ;  /* 0x0000000dff0d7221 */ /* 0x008fe20000000000 */
[----:B----4-:R-:W-:Y:S02]  /*02b0*/  FADD R14, RZ, R14 ;  /* 0x0000000eff0e7221 */ /* 0x010fe40000000000 */
[----:B-----5:R-:W-:Y:S01]  /*02c0*/  FADD R12, R12, R15 ;  /* 0x0000000f0c0c7221 */ /* 0x020fe20000000000 */
[----:B------:R-:W-:Y:S01]  /*02d0*/  FADD R13, R13, R16 ;  /* 0x000000100d0d7221 */ /* 0x000fe20000000000 */
[----:B------:R-:W-:Y:S02]  /*02e0*/  FADD R14, R14, R17 ;  /* 0x000000110e0e7221 */ /* 0x000fe40000000000 */
[----:B------:R-:W-:Y:S01]  /*02f0*/  FADD R12, R12, R19 ;  /* 0x000000130c0c7221 */ /* 0x000fe20000000000 */
[----:B------:R-:W-:Y:S01]  /*0300*/  FADD R13, R13, R18 ;  /* 0x000000120d0d7221 */ /* 0x000fe20000000000 */
[----:B------:R-:W-:-:S02]  /*0310*/  FADD R14, R14, R21 ;  /* 0x000000150e0e7221 */ /* 0x000fc40000000000 */
[----:B------:R-:W-:Y:S01]  /*0320*/  FADD R12, R12, R23 ;  /* 0x000000170c0c7221 */ /* 0x000fe20000000000 */
[----:B------:R-:W-:-:S03]  /*0330*/  FADD R6, R13, R6 ;  /* 0x000000060d067221 */ /* 0x000fc60000000000 */
[----:B------:R-:W-:Y:S01]  /*0340*/  FMUL R5, R12, 0.25 ;  /* 0x3e8000000c057820 */ /* 0x000fe20000400000 */
[----:B------:R-:W-:Y:S01]  /*0350*/  FADD R7, R14, R7 ;  /* 0x000000070e077221 */ /* 0x000fe20000000000 */
[----:B------:R-:W-:-:S03]  /*0360*/  FMUL R9, R6, 0.25 ;  /* 0x3e80000006097820 */ /* 0x000fc60000400000 */
[----:B------:R-:W-:Y:S01]  /*0370*/  STG.E desc[UR4][R2.64], R5 ;  /* 0x0000000502007986 */ /* 0x000fe2000c101904 */
[----:B------:R-:W-:-:S03]  /*0380*/  FMUL R7, R7, 0.25 ;  /* 0x3e80000007077820 */ /* 0x000fc60000400000 */
[----:B------:R-:W-:Y:S04]  /*0390*/  STG.E desc[UR4][R2.64+0x4], R9 ;  /* 0x0000040902007986 */ /* 0x000fe8000c101904 */
[----:B------:R-:W-:Y:S01]  /*03a0*/  STG.E desc[UR4][R2.64+0x8], R7 ;  /* 0x0000080702007986 */ /* 0x000fe2000c101904 */
[----:B------:R-:W-:Y:S05]  /*03b0*/  EXIT ;  /* 0x000000000000794d */ /* 0x000fea0003800000 */
.L_x_1:
        /* <DEDUP_REMOVED lines=12> */
.L_x_3:


//--------------------- .nv.shared.reserved.0     --------------------------
	.section	.nv.shared.reserved.0,"aw",@nobits
	.weak		__nv_reservedSMEM_offset_0_alias
	.size		__nv_reservedSMEM_offset_0_alias, 0, 64
	.other		__nv_reservedSMEM_offset_0_alias,@"STO_CUDA_RESERVED_SHARED STV_DEFAULT"
__nv_reservedSMEM_offset_0_alias:
	.zero		0
	.zero		64


//--------------------- .nv.constant0._Z14tangnet_kernelPfS_S_PKii --------------------------
	.section	.nv.constant0._Z14tangnet_kernelPfS_S_PKii,"a",@progbits
	.sectionflags	@""
	.align	4
.nv.constant0._Z14tangnet_kernelPfS_S_PKii:
	.zero		932


//--------------------- .nv.constant0._Z14average_kernelPfS_PKii --------------------------
	.section	.nv.constant0._Z14average_kernelPfS_PKii,"a",@progbits
	.sectionflags	@""
	.align	4
.nv.constant0._Z14average_kernelPfS_PKii:
	.zero		924


//--------------------- SYMBOLS --------------------------

	.type		.nv.reservedSmem.offset0,@object
	.size		.nv.reservedSmem.offset0,0x4
